//
// Generated by NVIDIA NVVM Compiler
//
// Compiler Build ID: CL-36424714
// Cuda compilation tools, release 13.0, V13.0.88
// Based on NVVM 20.0.0
//

.version 9.0
.target sm_100
.address_size 64

	// .globl	_Z17convolutionKernelPKhPhiii
.const .align 4 .b8 d_kernel[100];

.visible .entry _Z17convolutionKernelPKhPhiii(
	.param .u64 .ptr .align 1 _Z17convolutionKernelPKhPhiii_param_0,
	.param .u64 .ptr .align 1 _Z17convolutionKernelPKhPhiii_param_1,
	.param .u32 _Z17convolutionKernelPKhPhiii_param_2,
	.param .u32 _Z17convolutionKernelPKhPhiii_param_3,
	.param .u32 _Z17convolutionKernelPKhPhiii_param_4
)
{
	.reg .pred 	%p<4>;
	.reg .b16 	%rs<4>;
	.reg .b32 	%r<15>;
	.reg .b64 	%rd<8>;

	ld.param.u64 	%rd1, [_Z17convolutionKernelPKhPhiii_param_0];
	ld.param.u64 	%rd2, [_Z17convolutionKernelPKhPhiii_param_1];
	ld.param.u32 	%r3, [_Z17convolutionKernelPKhPhiii_param_2];
	ld.param.u32 	%r4, [_Z17convolutionKernelPKhPhiii_param_3];
	mov.u32 	%r6, %ctaid.x;
	mov.u32 	%r7, %ntid.x;
	mov.u32 	%r8, %tid.x;
	mad.lo.s32 	%r1, %r6, %r7, %r8;
	mov.u32 	%r9, %ctaid.y;
	mov.u32 	%r10, %ntid.y;
	mov.u32 	%r11, %tid.y;
	mad.lo.s32 	%r12, %r9, %r10, %r11;
	setp.ge.s32 	%p1, %r1, %r3;
	setp.ge.s32 	%p2, %r12, %r4;
	or.pred  	%p3, %p1, %p2;
	@%p3 bra 	$L__BB0_2;
	cvta.to.global.u64 	%rd3, %rd1;
	cvta.to.global.u64 	%rd4, %rd2;
	mad.lo.s32 	%r13, %r3, %r12, %r1;
	mul.lo.s32 	%r14, %r13, 3;
	cvt.s64.s32 	%rd5, %r14;
	add.s64 	%rd6, %rd3, %rd5;
	ld.global.u8 	%rs1, [%rd6];
	add.s64 	%rd7, %rd4, %rd5;
	st.global.u8 	[%rd7], %rs1;
	ld.global.u8 	%rs2, [%rd6+1];
	st.global.u8 	[%rd7+1], %rs2;
	ld.global.u8 	%rs3, [%rd6+2];
	st.global.u8 	[%rd7+2], %rs3;
$L__BB0_2:
	ret;

}


// ===== COMPILED SASS (sm_100) =====

	.target	sm_100

	.elftype	@"ET_EXEC"


//--------------------- .note.nv.tkinfo           --------------------------
	.section	.note.nv.tkinfo,"",@"SHT_NOTE"
	.sectionflags	@"SHF_NOTE_NV_TKINFO"
	.tkinfo
        /*0018*/ 	.word	0x00000002
        /*0030*/ 	.string	""
        /*0030*/ 	.string	"ptxas"
        /*0030*/ 	.string	"Cuda compilation tools, release 13.0, V13.0.88"
        /*0030*/ 	.string	"Build cuda_13.0.r13.0/compiler.36424714_0"
        /*0030*/ 	.string	"-arch sm_100 -m 64 "



//--------------------- .note.nv.cuinfo           --------------------------
	.section	.note.nv.cuinfo,"",@"SHT_NOTE"
	.sectionflags	@"SHF_NOTE_NV_CUINFO"
        /*0018*/ 	.short	0x0002
        /*001a*/ 	.short	0x0064
        /*001c*/ 	.short	0x0082
	.zero		2


//--------------------- .nv.info                  --------------------------
	.section	.nv.info,"",@"SHT_CUDA_INFO"
	.align	4


	//----- nvinfo : EIATTR_REGCOUNT
	.align		4
        /*0000*/ 	.byte	0x04, 0x2f
        /*0002*/ 	.short	(.L_2 - .L_1)
	.align		4
.L_1:
        /*0004*/ 	.word	index@(_Z17convolutionKernelPKhPhiii)
        /*0008*/ 	.word	0x0000000e


	//----- nvinfo : EIATTR_FRAME_SIZE
	.align		4
.L_2:
        /*000c*/ 	.byte	0x04, 0x11
        /*000e*/ 	.short	(.L_4 - .L_3)
	.align		4
.L_3:
        /*0010*/ 	.word	index@(_Z17convolutionKernelPKhPhiii)
        /*0014*/ 	.word	0x00000000


	//----- nvinfo : EIATTR_MIN_STACK_SIZE
	.align		4
.L_4:
        /*0018*/ 	.byte	0x04, 0x12
        /*001a*/ 	.short	(.L_6 - .L_5)
	.align		4
.L_5:
        /*001c*/ 	.word	index@(_Z17convolutionKernelPKhPhiii)
        /*0020*/ 	.word	0x00000000
.L_6:


//--------------------- .nv.compat                --------------------------
	.section	.nv.compat,"",@"SHT_CUDA_COMPAT_INFO"
	.align	4
        /*0000*/ 	.byte	0x02, 0x09, 0x00, 0x00, 0x02, 0x02, 0x01, 0x00, 0x02, 0x05, 0x05, 0x00, 0x03, 0x07, 0x01, 0x01
        /*0010*/ 	.byte	0x02, 0x03, 0x00, 0x00, 0x02, 0x06, 0x01, 0x00, 0x04, 0x0b, 0x08, 0x00, 0x09, 0x00, 0x00, 0x00
        /*0020*/ 	.byte	0x00, 0x00, 0x00, 0x00


//--------------------- .nv.info._Z17convolutionKernelPKhPhiii --------------------------
	.section	.nv.info._Z17convolutionKernelPKhPhiii,"",@"SHT_CUDA_INFO"
	.sectionflags	@""
	.align	4


	//----- nvinfo : EIATTR_CUDA_API_VERSION
	.align		4
        /*0000*/ 	.byte	0x04, 0x37
        /*0002*/ 	.short	(.L_8 - .L_7)
.L_7:
        /*0004*/ 	.word	0x00000082


	//----- nvinfo : EIATTR_KPARAM_INFO
	.align		4
.L_8:
        /*0008*/ 	.byte	0x04, 0x17
        /*000a*/ 	.short	(.L_10 - .L_9)
.L_9:
        /*000c*/ 	.word	0x00000000
        /*0010*/ 	.short	0x0004
        /*0012*/ 	.short	0x0018
        /*0014*/ 	.byte	0x00, 0xf0, 0x11, 0x00


	//----- nvinfo : EIATTR_KPARAM_INFO
	.align		4
.L_10:
        /*0018*/ 	.byte	0x04, 0x17
        /*001a*/ 	.short	(.L_12 - .L_11)
.L_11:
        /*001c*/ 	.word	0x00000000
        /*0020*/ 	.short	0x0003
        /*0022*/ 	.short	0x0014
        /*0024*/ 	.byte	0x00, 0xf0, 0x11, 0x00


	//----- nvinfo : EIATTR_KPARAM_INFO
	.align		4
.L_12:
        /*0028*/ 	.byte	0x04, 0x17
        /*002a*/ 	.short	(.L_14 - .L_13)
.L_13:
        /*002c*/ 	.word	0x00000000
        /*0030*/ 	.short	0x0002
        /*0032*/ 	.short	0x0010
        /*0034*/ 	.byte	0x00, 0xf0, 0x11, 0x00


	//----- nvinfo : EIATTR_KPARAM_INFO
	.align		4
.L_14:
        /*0038*/ 	.byte	0x04, 0x17
        /*003a*/ 	.short	(.L_16 - .L_15)
.L_15:
        /*003c*/ 	.word	0x00000000
        /*0040*/ 	.short	0x0001
        /*0042*/ 	.short	0x0008
        /*0044*/ 	.byte	0x00, 0xf5, 0x21, 0x00


	//----- nvinfo : EIATTR_KPARAM_INFO
	.align		4
.L_16:
        /*0048*/ 	.byte	0x04, 0x17
        /*004a*/ 	.short	(.L_18 - .L_17)
.L_17:
        /*004c*/ 	.word	0x00000000
        /*0050*/ 	.short	0x0000
        /*0052*/ 	.short	0x0000
        /*0054*/ 	.byte	0x00, 0xf5, 0x21, 0x00


	//----- nvinfo : EIATTR_SPARSE_MMA_MASK
	.align		4
.L_18:
        /*0058*/ 	.byte	0x03, 0x50
        /*005a*/ 	.short	0x0000


	//----- nvinfo : EIATTR_MAXREG_COUNT
	.align		4
        /*005c*/ 	.byte	0x03, 0x1b
        /*005e*/ 	.short	0x00ff


	//----- nvinfo : EIATTR_MERCURY_ISA_VERSION
	.align		4
        /*0060*/ 	.byte	0x03, 0x5f
        /*0062*/ 	.short	0x0101


	//----- nvinfo : EIATTR_VRC_CTA_INIT_COUNT
	.align		4
        /*0064*/ 	.byte	0x02, 0x4a
	.zero		1
	.zero		1


	//----- nvinfo : EIATTR_EXIT_INSTR_OFFSETS
	.align		4
        /*0068*/ 	.byte	0x04, 0x1c
        /*006a*/ 	.short	(.L_20 - .L_19)


	//   ....[0]....
.L_19:
        /*006c*/ 	.word	0x000000c0


	//   ....[1]....
        /*0070*/ 	.word	0x000001c0


	//----- nvinfo : EIATTR_CBANK_PARAM_SIZE
	.align		4
.L_20:
        /*0074*/ 	.byte	0x03, 0x19
        /*0076*/ 	.short	0x001c


	//----- nvinfo : EIATTR_PARAM_CBANK
	.align		4
        /*0078*/ 	.byte	0x04, 0x0a
        /*007a*/ 	.short	(.L_22 - .L_21)
	.align		4
.L_21:
        /*007c*/ 	.word	index@(.nv.constant0._Z17convolutionKernelPKhPhiii)
        /*0080*/ 	.short	0x0380
        /*0082*/ 	.short	0x001c


	//----- nvinfo : EIATTR_SW_WAR
	.align		4
.L_22:
        /*0084*/ 	.byte	0x04, 0x36
        /*0086*/ 	.short	(.L_24 - .L_23)
.L_23:
        /*0088*/ 	.word	0x00000008
.L_24:


//--------------------- .nv.callgraph             --------------------------
	.section	.nv.callgraph,"",@"SHT_CUDA_CALLGRAPH"
	.align	4
	.sectionentsize	8
	.align		4
        /*0000*/ 	.word	0x00000000
	.align		4
        /*0004*/ 	.word	0xffffffff
	.align		4
        /*0008*/ 	.word	0x00000000
	.align		4
        /*000c*/ 	.word	0xfffffffe
	.align		4
        /*0010*/ 	.word	0x00000000
	.align		4
        /*0014*/ 	.word	0xfffffffd
	.align		4
        /*0018*/ 	.word	0x00000000
	.align		4
        /*001c*/ 	.word	0xfffffffc


//--------------------- .nv.constant3             --------------------------
	.section	.nv.constant3,"a",@progbits
	.align	4
.nv.constant3:
	.type		d_kernel,@object
	.size		d_kernel,(.L_0 - d_kernel)
d_kernel:
	.zero		100
.L_0:


//--------------------- .text._Z17convolutionKernelPKhPhiii --------------------------
	.section	.text._Z17convolutionKernelPKhPhiii,"ax",@progbits
	.align	128
        .global         _Z17convolutionKernelPKhPhiii
        .type           _Z17convolutionKernelPKhPhiii,@function
        .size           _Z17convolutionKernelPKhPhiii,(.L_x_1 - _Z17convolutionKernelPKhPhiii)
        .other          _Z17convolutionKernelPKhPhiii,@"STO_CUDA_ENTRY STV_DEFAULT"
_Z17convolutionKernelPKhPhiii:
.text._Z17convolutionKernelPKhPhiii:
[----:B------:R-:W-:Y:S01]  /*0000*/  LDC R1, c[0x0][0x37c] ;  /* 0x0000df00ff017b82 */ /* 0x000fe20000000800 */
[----:B------:R-:W0:Y:S07]  /*0010*/  S2R R2, SR_TID.Y ;  /* 0x0000000000027919 */ /* 0x000e2e0000002200 */
[----:B------:R-:W1:Y:S01]  /*0020*/  LDC R0, c[0x0][0x360] ;  /* 0x0000d800ff007b82 */ /* 0x000e620000000800 */
[----:B------:R-:W2:Y:S01]  /*0030*/  LDCU.64 UR6, c[0x0][0x390] ;  /* 0x00007200ff0677ac */ /* 0x000ea20008000a00 */
[----:B------:R-:W1:Y:S06]  /*0040*/  S2R R5, SR_TID.X ;  /* 0x0000000000057919 */ /* 0x000e6c0000002100 */
[----:B------:R-:W0:Y:S08]  /*0050*/  S2UR UR5, SR_CTAID.Y ;  /* 0x00000000000579c3 */ /* 0x000e300000002600 */
[----:B------:R-:W0:Y:S08]  /*0060*/  LDC R3, c[0x0][0x364] ;  /* 0x0000d900ff037b82 */ /* 0x000e300000000800 */
[----:B------:R-:W1:Y:S01]  /*0070*/  S2UR UR4, SR_CTAID.X ;  /* 0x00000000000479c3 */ /* 0x000e620000002500 */
[----:B0-----:R-:W-:-:S05]  /*0080*/  IMAD R3, R3, UR5, R2 ;  /* 0x0000000503037c24 */ /* 0x001fca000f8e0202 */
[----:B--2---:R-:W-:Y:S01]  /*0090*/  ISETP.GE.AND P0, PT, R3, UR7, PT ;  /* 0x0000000703007c0c */ /* 0x004fe2000bf06270 */
[----:B-1----:R-:W-:-:S05]  /*00a0*/  IMAD R0, R0, UR4, R5 ;  /* 0x0000000400007c24 */ /* 0x002fca000f8e0205 */
[----:B------:R-:W-:-:S13]  /*00b0*/  ISETP.GE.OR P0, PT, R0, UR6, P0 ;  /* 0x0000000600007c0c */ /* 0x000fda0008706670 */
[----:B------:R-:W-:Y:S05]  /*00c0*/  @P0 EXIT ;  /* 0x000000000000094d */ /* 0x000fea0003800000 */
[----:B------:R-:W0:Y:S01]  /*00d0*/  LDCU.128 UR8, c[0x0][0x380] ;  /* 0x00007000ff0877ac */ /* 0x000e220008000c00 */
[----:B------:R-:W-:Y:S01]  /*00e0*/  IMAD R0, R3, UR6, R0 ;  /* 0x0000000603007c24 */ /* 0x000fe2000f8e0200 */
[----:B------:R-:W1:Y:S03]  /*00f0*/  LDCU.64 UR4, c[0x0][0x358] ;  /* 0x00006b00ff0477ac */ /* 0x000e660008000a00 */
[----:B------:R-:W-:-:S05]  /*0100*/  IMAD R0, R0, 0x3, RZ ;  /* 0x0000000300007824 */ /* 0x000fca00078e02ff */
[----:B------:R-:W-:Y:S02]  /*0110*/  SHF.R.S32.HI R5, RZ, 0x1f, R0 ;  /* 0x0000001fff057819 */ /* 0x000fe40000011400 */
[----:B0-----:R-:W-:-:S04]  /*0120*/  IADD3 R2, P0, PT, R0, UR8, RZ ;  /* 0x0000000800027c10 */ /* 0x001fc8000ff1e0ff */
[----:B------:R-:W-:-:S05]  /*0130*/  IADD3.X R3, PT, PT, R5, UR9, RZ, P0, !PT ;  /* 0x0000000905037c10 */ /* 0x000fca00087fe4ff */
[----:B-1----:R-:W2:Y:S01]  /*0140*/  LDG.E.U8 R7, desc[UR4][R2.64] ;  /* 0x0000000402077981 */ /* 0x002ea2000c1e1100 */
[----:B------:R-:W-:-:S04]  /*0150*/  IADD3 R4, P0, PT, R0, UR10, RZ ;  /* 0x0000000a00047c10 */ /* 0x000fc8000ff1e0ff */
[----:B------:R-:W-:-:S05]  /*0160*/  IADD3.X R5, PT, PT, R5, UR11, RZ, P0, !PT ;  /* 0x0000000b05057c10 */ /* 0x000fca00087fe4ff */
[----:B--2---:R-:W-:Y:S04]  /*0170*/  STG.E.U8 desc[UR4][R4.64], R7 ;  /* 0x0000000704007986 */ /* 0x004fe8000c101104 */
[----:B------:R-:W2:Y:S04]  /*0180*/  LDG.E.U8 R9, desc[UR4][R2.64+0x1] ;  /* 0x0000010402097981 */ /* 0x000ea8000c1e1100 */
[----:B--2---:R-:W-:Y:S04]  /*0190*/  STG.E.U8 desc[UR4][R4.64+0x1], R9 ;  /* 0x0000010904007986 */ /* 0x004fe8000c101104 */
[----:B------:R-:W2:Y:S04]  /*01a0*/  LDG.E.U8 R11, desc[UR4][R2.64+0x2] ;  /* 0x00000204020b7981 */ /* 0x000ea8000c1e1100 */
[----:B--2---:R-:W-:Y:S01]  /*01b0*/  STG.E.U8 desc[UR4][R4.64+0x2], R11 ;  /* 0x0000020b04007986 */ /* 0x004fe2000c101104 */
[----:B------:R-:W-:Y:S05]  /*01c0*/  EXIT ;  /* 0x000000000000794d */ /* 0x000fea0003800000 */
.L_x_0:
[----:B------:R-:W-:-:S00]  /*01d0*/  BRA `(.L_x_0) ;  /* 0xfffffffc00fc7947 */ /* 0x000fc0000383ffff */
[----:B------:R-:W-:-:S00]  /*01e0*/  NOP ;  /* 0x0000000000007918 */ /* 0x000fc00000000000 */
        /* <DEDUP_REMOVED lines=9> */
.L_x_1:


//--------------------- .nv.shared.reserved.0     --------------------------
	.section	.nv.shared.reserved.0,"aw",@nobits
	.weak		__nv_reservedSMEM_offset_0_alias
	.size		__nv_reservedSMEM_offset_0_alias, 0, 64
	.other		__nv_reservedSMEM_offset_0_alias,@"STO_CUDA_RESERVED_SHARED STV_DEFAULT"
__nv_reservedSMEM_offset_0_alias:
	.zero		0
	.zero		64


//--------------------- .nv.constant0._Z17convolutionKernelPKhPhiii --------------------------
	.section	.nv.constant0._Z17convolutionKernelPKhPhiii,"a",@progbits
	.sectionflags	@""
	.align	4
.nv.constant0._Z17convolutionKernelPKhPhiii:
	.zero		924


//--------------------- SYMBOLS --------------------------

	.type		.nv.reservedSmem.offset0,@object
	.size		.nv.reservedSmem.offset0,0x4
